//
// Generated by NVIDIA NVVM Compiler
//
// Compiler Build ID: CL-36424714
// Cuda compilation tools, release 13.0, V13.0.88
// Based on NVVM 20.0.0
//

.version 9.0
.target sm_100
.address_size 64

	// .globl	_Z18get_and_set_kernelPi
.extern .func  (.param .b32 func_retval0) vprintf
(
	.param .b64 vprintf_param_0,
	.param .b64 vprintf_param_1
)
;
.global .align 1 .b8 $str[21] = {73, 110, 32, 99, 97, 114, 100, 32, 49, 58, 32, 100, 95, 97, 32, 61, 32, 37, 100, 10};

.visible .entry _Z18get_and_set_kernelPi(
	.param .u64 .ptr .align 1 _Z18get_and_set_kernelPi_param_0
)
{
	.local .align 8 .b8 	__local_depot0[8];
	.reg .b64 	%SP;
	.reg .b64 	%SPL;
	.reg .b32 	%r<5>;
	.reg .b64 	%rd<7>;

	mov.u64 	%SPL, __local_depot0;
	cvta.local.u64 	%SP, %SPL;
	ld.param.u64 	%rd1, [_Z18get_and_set_kernelPi_param_0];
	cvta.to.global.u64 	%rd2, %rd1;
	add.u64 	%rd3, %SP, 0;
	add.u64 	%rd4, %SPL, 0;
	ld.global.u32 	%r1, [%rd2];
	st.local.u32 	[%rd4], %r1;
	mov.u64 	%rd5, $str;
	cvta.global.u64 	%rd6, %rd5;
	{ // callseq 0, 0
	.param .b64 param0;
	st.param.b64 	[param0], %rd6;
	.param .b64 param1;
	st.param.b64 	[param1], %rd3;
	.param .b32 retval0;
	call.uni (retval0), 
	vprintf, 
	(
	param0, 
	param1
	);
	ld.param.b32 	%r2, [retval0];
	} // callseq 0
	mov.b32 	%r4, 4321;
	st.global.u32 	[%rd2], %r4;
	ret;

}


// ===== COMPILED SASS (sm_100) =====

	.target	sm_100

	.elftype	@"ET_EXEC"


//--------------------- .note.nv.tkinfo           --------------------------
	.section	.note.nv.tkinfo,"",@"SHT_NOTE"
	.sectionflags	@"SHF_NOTE_NV_TKINFO"
	.tkinfo
        /*0018*/ 	.word	0x00000002
        /*0030*/ 	.string	""
        /*0030*/ 	.string	"ptxas"
        /*0030*/ 	.string	"Cuda compilation tools, release 13.0, V13.0.88"
        /*0030*/ 	.string	"Build cuda_13.0.r13.0/compiler.36424714_0"
        /*0030*/ 	.string	"-arch sm_100 -m 64 "



//--------------------- .note.nv.cuinfo           --------------------------
	.section	.note.nv.cuinfo,"",@"SHT_NOTE"
	.sectionflags	@"SHF_NOTE_NV_CUINFO"
        /*0018*/ 	.short	0x0002
        /*001a*/ 	.short	0x0064
        /*001c*/ 	.short	0x0082
	.zero		2


//--------------------- .nv.info                  --------------------------
	.section	.nv.info,"",@"SHT_CUDA_INFO"
	.align	4


	//----- nvinfo : EIATTR_REGCOUNT
	.align		4
        /*0000*/ 	.byte	0x04, 0x2f
        /*0002*/ 	.short	(.L_2 - .L_1)
	.align		4
.L_1:
        /*0004*/ 	.word	index@(_Z18get_and_set_kernelPi)
        /*0008*/ 	.word	0x00000018


	//----- nvinfo : EIATTR_FRAME_SIZE
	.align		4
.L_2:
        /*000c*/ 	.byte	0x04, 0x11
        /*000e*/ 	.short	(.L_4 - .L_3)
	.align		4
.L_3:
        /*0010*/ 	.word	index@(_Z18get_and_set_kernelPi)
        /*0014*/ 	.word	0x00000008


	//----- nvinfo : EIATTR_MIN_STACK_SIZE
	.align		4
.L_4:
        /*0018*/ 	.byte	0x04, 0x12
        /*001a*/ 	.short	(.L_6 - .L_5)
	.align		4
.L_5:
        /*001c*/ 	.word	index@(_Z18get_and_set_kernelPi)
        /*0020*/ 	.word	0x00000008
.L_6:


//--------------------- .nv.compat                --------------------------
	.section	.nv.compat,"",@"SHT_CUDA_COMPAT_INFO"
	.align	4
        /*0000*/ 	.byte	0x02, 0x09, 0x00, 0x00, 0x02, 0x02, 0x01, 0x00, 0x02, 0x05, 0x05, 0x00, 0x03, 0x07, 0x01, 0x01
        /*0010*/ 	.byte	0x02, 0x03, 0x00, 0x00, 0x02, 0x06, 0x01, 0x00, 0x04, 0x0b, 0x08, 0x00, 0x09, 0x00, 0x00, 0x00
        /*0020*/ 	.byte	0x00, 0x00, 0x00, 0x00


//--------------------- .nv.info._Z18get_and_set_kernelPi --------------------------
	.section	.nv.info._Z18get_and_set_kernelPi,"",@"SHT_CUDA_INFO"
	.sectionflags	@""
	.align	4


	//----- nvinfo : EIATTR_CUDA_API_VERSION
	.align		4
        /*0000*/ 	.byte	0x04, 0x37
        /*0002*/ 	.short	(.L_8 - .L_7)
.L_7:
        /*0004*/ 	.word	0x00000082


	//----- nvinfo : EIATTR_KPARAM_INFO
	.align		4
.L_8:
        /*0008*/ 	.byte	0x04, 0x17
        /*000a*/ 	.short	(.L_10 - .L_9)
.L_9:
        /*000c*/ 	.word	0x00000000
        /*0010*/ 	.short	0x0000
        /*0012*/ 	.short	0x0000
        /*0014*/ 	.byte	0x00, 0xf5, 0x21, 0x00


	//----- nvinfo : EIATTR_SPARSE_MMA_MASK
	.align		4
.L_10:
        /*0018*/ 	.byte	0x03, 0x50
        /*001a*/ 	.short	0x0000


	//----- nvinfo : EIATTR_MAXREG_COUNT
	.align		4
        /*001c*/ 	.byte	0x03, 0x1b
        /*001e*/ 	.short	0x00ff


	//----- nvinfo : EIATTR_EXTERNS
	.align		4
        /*0020*/ 	.byte	0x04, 0x0f
        /*0022*/ 	.short	(.L_12 - .L_11)


	//   ....[0]....
	.align		4
.L_11:
        /*0024*/ 	.word	index@(vprintf)


	//----- nvinfo : EIATTR_MERCURY_ISA_VERSION
	.align		4
.L_12:
        /*0028*/ 	.byte	0x03, 0x5f
        /*002a*/ 	.short	0x0101


	//----- nvinfo : EIATTR_VRC_CTA_INIT_COUNT
	.align		4
        /*002c*/ 	.byte	0x02, 0x4a
	.zero		1
	.zero		1


	//----- nvinfo : EIATTR_SYSCALL_OFFSETS
	.align		4
        /*0030*/ 	.byte	0x04, 0x46
        /*0032*/ 	.short	(.L_14 - .L_13)


	//   ....[0]....
.L_13:
        /*0034*/ 	.word	0x00000100


	//----- nvinfo : EIATTR_EXIT_INSTR_OFFSETS
	.align		4
.L_14:
        /*0038*/ 	.byte	0x04, 0x1c
        /*003a*/ 	.short	(.L_16 - .L_15)


	//   ....[0]....
.L_15:
        /*003c*/ 	.word	0x00000140


	//----- nvinfo : EIATTR_CBANK_PARAM_SIZE
	.align		4
.L_16:
        /*0040*/ 	.byte	0x03, 0x19
        /*0042*/ 	.short	0x0008


	//----- nvinfo : EIATTR_PARAM_CBANK
	.align		4
        /*0044*/ 	.byte	0x04, 0x0a
        /*0046*/ 	.short	(.L_18 - .L_17)
	.align		4
.L_17:
        /*0048*/ 	.word	index@(.nv.constant0._Z18get_and_set_kernelPi)
        /*004c*/ 	.short	0x0380
        /*004e*/ 	.short	0x0008


	//----- nvinfo : EIATTR_SW_WAR
	.align		4
.L_18:
        /*0050*/ 	.byte	0x04, 0x36
        /*0052*/ 	.short	(.L_20 - .L_19)
.L_19:
        /*0054*/ 	.word	0x00000008
.L_20:


//--------------------- .nv.callgraph             --------------------------
	.section	.nv.callgraph,"",@"SHT_CUDA_CALLGRAPH"
	.align	4
	.sectionentsize	8
	.align		4
        /*0000*/ 	.word	0x00000000
	.align		4
        /*0004*/ 	.word	0xffffffff
	.align		4
        /*0008*/ 	.word	index@(_Z18get_and_set_kernelPi)
	.align		4
        /*000c*/ 	.word	index@(vprintf)
	.align		4
        /*0010*/ 	.word	0x00000000
	.align		4
        /*0014*/ 	.word	0xfffffffe
	.align		4
        /*0018*/ 	.word	0x00000000
	.align		4
        /*001c*/ 	.word	0xfffffffd
	.align		4
        /*0020*/ 	.word	0x00000000
	.align		4
        /*0024*/ 	.word	0xfffffffc


//--------------------- .nv.constant4             --------------------------
	.section	.nv.constant4,"a",@progbits
	.align	8
	.align		8
.nv.constant4:
        /*0000*/ 	.dword	vprintf
	.align		8
        /*0008*/ 	.dword	$str


//--------------------- .text._Z18get_and_set_kernelPi --------------------------
	.section	.text._Z18get_and_set_kernelPi,"ax",@progbits
	.align	128
        .global         _Z18get_and_set_kernelPi
        .type           _Z18get_and_set_kernelPi,@function
        .size           _Z18get_and_set_kernelPi,(.L_x_2 - _Z18get_and_set_kernelPi)
        .other          _Z18get_and_set_kernelPi,@"STO_CUDA_ENTRY STV_DEFAULT"
_Z18get_and_set_kernelPi:
.text._Z18get_and_set_kernelPi:
[----:B------:R-:W0:Y:S08]  /*0000*/  LDC R1, c[0x0][0x37c] ;  /* 0x0000df00ff017b82 */ /* 0x000e300000000800 */
[----:B------:R-:W1:Y:S01]  /*0010*/  LDC.64 R2, c[0x0][0x380] ;  /* 0x0000e000ff027b82 */ /* 0x000e620000000a00 */
[----:B------:R-:W1:Y:S01]  /*0020*/  LDCU.64 UR36, c[0x0][0x358] ;  /* 0x00006b00ff2477ac */ /* 0x000e620008000a00 */
[----:B0-----:R-:W-:Y:S01]  /*0030*/  VIADD R1, R1, 0xfffffff8 ;  /* 0xfffffff801017836 */ /* 0x001fe20000000000 */
[----:B------:R-:W0:Y:S01]  /*0040*/  LDCU UR4, c[0x0][0x2f8] ;  /* 0x00005f00ff0477ac */ /* 0x000e220008000800 */
[----:B------:R-:W2:Y:S01]  /*0050*/  LDCU.64 UR6, c[0x4][0x8] ;  /* 0x01000100ff0677ac */ /* 0x000ea20008000a00 */
[----:B-1----:R-:W3:Y:S01]  /*0060*/  LDG.E R2, desc[UR36][R2.64] ;  /* 0x0000002402027981 */ /* 0x002ee2000c1e1900 */
[----:B------:R-:W-:Y:S01]  /*0070*/  MOV R0, 0x0 ;  /* 0x0000000000007802 */ /* 0x000fe20000000f00 */
[----:B------:R-:W1:Y:S01]  /*0080*/  LDCU UR5, c[0x0][0x2fc] ;  /* 0x00005f80ff0577ac */ /* 0x000e620008000800 */
[----:B0-----:R-:W-:Y:S01]  /*0090*/  IADD3 R6, P0, PT, R1, UR4, RZ ;  /* 0x0000000401067c10 */ /* 0x001fe2000ff1e0ff */
[----:B--2---:R-:W-:Y:S01]  /*00a0*/  IMAD.U32 R4, RZ, RZ, UR6 ;  /* 0x00000006ff047e24 */ /* 0x004fe2000f8e00ff */
[----:B------:R0:W2:Y:S01]  /*00b0*/  LDC.64 R8, c[0x4][R0] ;  /* 0x0100000000087b82 */ /* 0x0000a20000000a00 */
[----:B------:R-:W-:-:S02]  /*00c0*/  MOV R5, UR7 ;  /* 0x0000000700057c02 */ /* 0x000fc40008000f00 */
[----:B-1----:R-:W-:Y:S01]  /*00d0*/  IMAD.X R7, RZ, RZ, UR5, P0 ;  /* 0x00000005ff077e24 */ /* 0x002fe200080e06ff */
[----:B--23--:R0:W-:Y:S07]  /*00e0*/  STL [R1], R2 ;  /* 0x0000000201007387 */ /* 0x00c1ee0000100800 */
[----:B------:R-:W-:-:S07]  /*00f0*/  LEPC R20, `(.L_x_0) ;  /* 0x000000001014794e */ /* 0x000fce0000000000 */
[----:B0-----:R-:W-:Y:S05]  /*0100*/  CALL.ABS.NOINC R8 ;  /* 0x0000000008007343 */ /* 0x001fea0003c00000 */
.L_x_0:
[----:B------:R-:W0:Y:S01]  /*0110*/  LDC.64 R2, c[0x0][0x380] ;  /* 0x0000e000ff027b82 */ /* 0x000e220000000a00 */
[----:B------:R-:W-:-:S05]  /*0120*/  HFMA2 R5, -RZ, RZ, 0, 0.000595569610595703125 ;  /* 0x000010e1ff057431 */ /* 0x000fca00000001ff */
[----:B0-----:R-:W-:Y:S01]  /*0130*/  STG.E desc[UR36][R2.64], R5 ;  /* 0x0000000502007986 */ /* 0x001fe2000c101924 */
[----:B------:R-:W-:Y:S05]  /*0140*/  EXIT ;  /* 0x000000000000794d */ /* 0x000fea0003800000 */
.L_x_1:
[----:B------:R-:W-:-:S00]  /*0150*/  BRA `(.L_x_1) ;  /* 0xfffffffc00fc7947 */ /* 0x000fc0000383ffff */
[----:B------:R-:W-:-:S00]  /*0160*/  NOP ;  /* 0x0000000000007918 */ /* 0x000fc00000000000 */
        /* <DEDUP_REMOVED lines=9> */
.L_x_2:


//--------------------- .nv.global.init           --------------------------
	.section	.nv.global.init,"aw",@progbits
.nv.global.init:
	.type		$str,@object
	.size		$str,(.L_0 - $str)
$str:
        /*0000*/ 	.byte	0x49, 0x6e, 0x20, 0x63, 0x61, 0x72, 0x64, 0x20, 0x31, 0x3a, 0x20, 0x64, 0x5f, 0x61, 0x20, 0x3d
        /*0010*/ 	.byte	0x20, 0x25, 0x64, 0x0a, 0x00
.L_0:


//--------------------- .nv.shared.reserved.0     --------------------------
	.section	.nv.shared.reserved.0,"aw",@nobits
	.weak		__nv_reservedSMEM_offset_0_alias
	.size		__nv_reservedSMEM_offset_0_alias, 0, 64
	.other		__nv_reservedSMEM_offset_0_alias,@"STO_CUDA_RESERVED_SHARED STV_DEFAULT"
__nv_reservedSMEM_offset_0_alias:
	.zero		0
	.zero		64


//--------------------- .nv.constant0._Z18get_and_set_kernelPi --------------------------
	.section	.nv.constant0._Z18get_and_set_kernelPi,"a",@progbits
	.sectionflags	@""
	.align	4
.nv.constant0._Z18get_and_set_kernelPi:
	.zero		904


//--------------------- SYMBOLS --------------------------

	.type		.nv.reservedSmem.offset0,@object
	.size		.nv.reservedSmem.offset0,0x4
	.type		vprintf,@function
